//
// Generated by NVIDIA NVVM Compiler
//
// Compiler Build ID: CL-36424714
// Cuda compilation tools, release 13.0, V13.0.88
// Based on NVVM 20.0.0
//

.version 9.0
.target sm_100
.address_size 64

	// .globl	_Z25generate_passwords_kernelPci
.const .align 1 .b8 charset[5] = {97, 98, 99, 100};
.const .align 4 .b8 K[256] = {152, 47, 138, 66, 145, 68, 55, 113, 207, 251, 192, 181, 165, 219, 181, 233, 91, 194, 86, 57, 241, 17, 241, 89, 164, 130, 63, 146, 213, 94, 28, 171, 152, 170, 7, 216, 1, 91, 131, 18, 190, 133, 49, 36, 195, 125, 12, 85, 116, 93, 190, 114, 254, 177, 222, 128, 167, 6, 220, 155, 116, 241, 155, 193, 193, 105, 155, 228, 134, 71, 190, 239, 198, 157, 193, 15, 204, 161, 12, 36, 111, 44, 233, 45, 170, 132, 116, 74, 220, 169, 176, 92, 218, 136, 249, 118, 82, 81, 62, 152, 109, 198, 49, 168, 200, 39, 3, 176, 199, 127, 89, 191, 243, 11, 224, 198, 71, 145, 167, 213, 81, 99, 202, 6, 103, 41, 41, 20, 133, 10, 183, 39, 56, 33, 27, 46, 252, 109, 44, 77, 19, 13, 56, 83, 84, 115, 10, 101, 187, 10, 106, 118, 46, 201, 194, 129, 133, 44, 114, 146, 161, 232, 191, 162, 75, 102, 26, 168, 112, 139, 75, 194, 163, 81, 108, 199, 25, 232, 146, 209, 36, 6, 153, 214, 133, 53, 14, 244, 112, 160, 106, 16, 22, 193, 164, 25, 8, 108, 55, 30, 76, 119, 72, 39, 181, 188, 176, 52, 179, 12, 28, 57, 74, 170, 216, 78, 79, 202, 156, 91, 243, 111, 46, 104, 238, 130, 143, 116, 111, 99, 165, 120, 20, 120, 200, 132, 8, 2, 199, 140, 250, 255, 190, 144, 235, 108, 80, 164, 247, 163, 249, 190, 242, 120, 113, 198};

.visible .entry _Z25generate_passwords_kernelPci(
	.param .u64 .ptr .align 1 _Z25generate_passwords_kernelPci_param_0,
	.param .u32 _Z25generate_passwords_kernelPci_param_1
)
{
	.reg .pred 	%p<2>;
	.reg .b16 	%rs<5>;
	.reg .b32 	%r<7>;
	.reg .b64 	%rd<16>;

	ld.param.u64 	%rd2, [_Z25generate_passwords_kernelPci_param_0];
	ld.param.s32 	%rd3, [_Z25generate_passwords_kernelPci_param_1];
	mov.u32 	%r1, %ctaid.x;
	mov.u32 	%r2, %ntid.x;
	mov.u32 	%r3, %tid.x;
	mad.lo.s32 	%r4, %r1, %r2, %r3;
	cvt.u64.u32 	%rd1, %r4;
	setp.ge.u64 	%p1, %rd1, %rd3;
	@%p1 bra 	$L__BB0_2;
	cvt.u32.u64 	%r5, %rd1;
	cvta.to.global.u64 	%rd4, %rd2;
	and.b64  	%rd5, %rd1, 3;
	mov.u64 	%rd6, charset;
	add.s64 	%rd7, %rd6, %rd5;
	ld.const.u8 	%rs1, [%rd7];
	shr.u64 	%rd8, %rd1, 2;
	and.b64  	%rd9, %rd8, 3;
	add.s64 	%rd10, %rd6, %rd9;
	ld.const.u8 	%rs2, [%rd10];
	shr.u64 	%rd11, %rd1, 4;
	and.b64  	%rd12, %rd11, 3;
	add.s64 	%rd13, %rd6, %rd12;
	ld.const.u8 	%rs3, [%rd13];
	shl.b32 	%r6, %r5, 2;
	cvt.s64.s32 	%rd14, %r6;
	add.s64 	%rd15, %rd4, %rd14;
	st.global.u8 	[%rd15], %rs3;
	st.global.u8 	[%rd15+1], %rs2;
	st.global.u8 	[%rd15+2], %rs1;
	mov.b16 	%rs4, 0;
	st.global.u8 	[%rd15+3], %rs4;
$L__BB0_2:
	ret;

}


// ===== COMPILED SASS (sm_100) =====

	.target	sm_100

	.elftype	@"ET_EXEC"


//--------------------- .note.nv.tkinfo           --------------------------
	.section	.note.nv.tkinfo,"",@"SHT_NOTE"
	.sectionflags	@"SHF_NOTE_NV_TKINFO"
	.tkinfo
        /*0018*/ 	.word	0x00000002
        /*0030*/ 	.string	""
        /*0030*/ 	.string	"ptxas"
        /*0030*/ 	.string	"Cuda compilation tools, release 13.0, V13.0.88"
        /*0030*/ 	.string	"Build cuda_13.0.r13.0/compiler.36424714_0"
        /*0030*/ 	.string	"-arch sm_100 -m 64 "



//--------------------- .note.nv.cuinfo           --------------------------
	.section	.note.nv.cuinfo,"",@"SHT_NOTE"
	.sectionflags	@"SHF_NOTE_NV_CUINFO"
        /*0018*/ 	.short	0x0002
        /*001a*/ 	.short	0x0064
        /*001c*/ 	.short	0x0082
	.zero		2


//--------------------- .nv.info                  --------------------------
	.section	.nv.info,"",@"SHT_CUDA_INFO"
	.align	4


	//----- nvinfo : EIATTR_REGCOUNT
	.align		4
        /*0000*/ 	.byte	0x04, 0x2f
        /*0002*/ 	.short	(.L_3 - .L_2)
	.align		4
.L_2:
        /*0004*/ 	.word	index@(_Z25generate_passwords_kernelPci)
        /*0008*/ 	.word	0x0000000c


	//----- nvinfo : EIATTR_FRAME_SIZE
	.align		4
.L_3:
        /*000c*/ 	.byte	0x04, 0x11
        /*000e*/ 	.short	(.L_5 - .L_4)
	.align		4
.L_4:
        /*0010*/ 	.word	index@(_Z25generate_passwords_kernelPci)
        /*0014*/ 	.word	0x00000000


	//----- nvinfo : EIATTR_MIN_STACK_SIZE
	.align		4
.L_5:
        /*0018*/ 	.byte	0x04, 0x12
        /*001a*/ 	.short	(.L_7 - .L_6)
	.align		4
.L_6:
        /*001c*/ 	.word	index@(_Z25generate_passwords_kernelPci)
        /*0020*/ 	.word	0x00000000
.L_7:


//--------------------- .nv.compat                --------------------------
	.section	.nv.compat,"",@"SHT_CUDA_COMPAT_INFO"
	.align	4
        /*0000*/ 	.byte	0x02, 0x09, 0x00, 0x00, 0x02, 0x02, 0x01, 0x00, 0x02, 0x05, 0x05, 0x00, 0x03, 0x07, 0x01, 0x01
        /*0010*/ 	.byte	0x02, 0x03, 0x00, 0x00, 0x02, 0x06, 0x01, 0x00, 0x04, 0x0b, 0x08, 0x00, 0x09, 0x00, 0x00, 0x00
        /*0020*/ 	.byte	0x00, 0x00, 0x00, 0x00


//--------------------- .nv.info._Z25generate_passwords_kernelPci --------------------------
	.section	.nv.info._Z25generate_passwords_kernelPci,"",@"SHT_CUDA_INFO"
	.sectionflags	@""
	.align	4


	//----- nvinfo : EIATTR_CUDA_API_VERSION
	.align		4
        /*0000*/ 	.byte	0x04, 0x37
        /*0002*/ 	.short	(.L_9 - .L_8)
.L_8:
        /*0004*/ 	.word	0x00000082


	//----- nvinfo : EIATTR_KPARAM_INFO
	.align		4
.L_9:
        /*0008*/ 	.byte	0x04, 0x17
        /*000a*/ 	.short	(.L_11 - .L_10)
.L_10:
        /*000c*/ 	.word	0x00000000
        /*0010*/ 	.short	0x0001
        /*0012*/ 	.short	0x0008
        /*0014*/ 	.byte	0x00, 0xf0, 0x11, 0x00


	//----- nvinfo : EIATTR_KPARAM_INFO
	.align		4
.L_11:
        /*0018*/ 	.byte	0x04, 0x17
        /*001a*/ 	.short	(.L_13 - .L_12)
.L_12:
        /*001c*/ 	.word	0x00000000
        /*0020*/ 	.short	0x0000
        /*0022*/ 	.short	0x0000
        /*0024*/ 	.byte	0x00, 0xf5, 0x21, 0x00


	//----- nvinfo : EIATTR_SPARSE_MMA_MASK
	.align		4
.L_13:
        /*0028*/ 	.byte	0x03, 0x50
        /*002a*/ 	.short	0x0000


	//----- nvinfo : EIATTR_MAXREG_COUNT
	.align		4
        /*002c*/ 	.byte	0x03, 0x1b
        /*002e*/ 	.short	0x00ff


	//----- nvinfo : EIATTR_MERCURY_ISA_VERSION
	.align		4
        /*0030*/ 	.byte	0x03, 0x5f
        /*0032*/ 	.short	0x0101


	//----- nvinfo : EIATTR_VRC_CTA_INIT_COUNT
	.align		4
        /*0034*/ 	.byte	0x02, 0x4a
	.zero		1
	.zero		1


	//----- nvinfo : EIATTR_EXIT_INSTR_OFFSETS
	.align		4
        /*0038*/ 	.byte	0x04, 0x1c
        /*003a*/ 	.short	(.L_15 - .L_14)


	//   ....[0]....
.L_14:
        /*003c*/ 	.word	0x00000090


	//   ....[1]....
        /*0040*/ 	.word	0x000001b0


	//----- nvinfo : EIATTR_CBANK_PARAM_SIZE
	.align		4
.L_15:
        /*0044*/ 	.byte	0x03, 0x19
        /*0046*/ 	.short	0x000c


	//----- nvinfo : EIATTR_PARAM_CBANK
	.align		4
        /*0048*/ 	.byte	0x04, 0x0a
        /*004a*/ 	.short	(.L_17 - .L_16)
	.align		4
.L_16:
        /*004c*/ 	.word	index@(.nv.constant0._Z25generate_passwords_kernelPci)
        /*0050*/ 	.short	0x0380
        /*0052*/ 	.short	0x000c


	//----- nvinfo : EIATTR_SW_WAR
	.align		4
.L_17:
        /*0054*/ 	.byte	0x04, 0x36
        /*0056*/ 	.short	(.L_19 - .L_18)
.L_18:
        /*0058*/ 	.word	0x00000008
.L_19:


//--------------------- .nv.callgraph             --------------------------
	.section	.nv.callgraph,"",@"SHT_CUDA_CALLGRAPH"
	.align	4
	.sectionentsize	8
	.align		4
        /*0000*/ 	.word	0x00000000
	.align		4
        /*0004*/ 	.word	0xffffffff
	.align		4
        /*0008*/ 	.word	0x00000000
	.align		4
        /*000c*/ 	.word	0xfffffffe
	.align		4
        /*0010*/ 	.word	0x00000000
	.align		4
        /*0014*/ 	.word	0xfffffffd
	.align		4
        /*0018*/ 	.word	0x00000000
	.align		4
        /*001c*/ 	.word	0xfffffffc


//--------------------- .nv.constant3             --------------------------
	.section	.nv.constant3,"a",@progbits
	.align	4
.nv.constant3:
	.type		charset,@object
	.size		charset,(.L_0 - charset)
charset:
        /*0000*/ 	.byte	0x61, 0x62, 0x63, 0x64, 0x00
.L_0:
	.zero		3
	.type		K,@object
	.size		K,(.L_1 - K)
K:
        /*0008*/ 	.byte	0x98, 0x2f, 0x8a, 0x42, 0x91, 0x44, 0x37, 0x71, 0xcf, 0xfb, 0xc0, 0xb5, 0xa5, 0xdb, 0xb5, 0xe9
        /* <DEDUP_REMOVED lines=15> */
.L_1:


//--------------------- .text._Z25generate_passwords_kernelPci --------------------------
	.section	.text._Z25generate_passwords_kernelPci,"ax",@progbits
	.align	128
        .global         _Z25generate_passwords_kernelPci
        .type           _Z25generate_passwords_kernelPci,@function
        .size           _Z25generate_passwords_kernelPci,(.L_x_1 - _Z25generate_passwords_kernelPci)
        .other          _Z25generate_passwords_kernelPci,@"STO_CUDA_ENTRY STV_DEFAULT"
_Z25generate_passwords_kernelPci:
.text._Z25generate_passwords_kernelPci:
[----:B------:R-:W-:Y:S01]  /*0000*/  LDC R1, c[0x0][0x37c] ;  /* 0x0000df00ff017b82 */ /* 0x000fe20000000800 */
[----:B------:R-:W0:Y:S07]  /*0010*/  S2R R3, SR_TID.X ;  /* 0x0000000000037919 */ /* 0x000e2e0000002100 */
[----:B------:R-:W0:Y:S01]  /*0020*/  S2UR UR4, SR_CTAID.X ;  /* 0x00000000000479c3 */ /* 0x000e220000002500 */
[----:B------:R-:W1:Y:S07]  /*0030*/  LDCU UR5, c[0x0][0x388] ;  /* 0x00007100ff0577ac */ /* 0x000e6e0008000800 */
[----:B------:R-:W0:Y:S02]  /*0040*/  LDC R0, c[0x0][0x360] ;  /* 0x0000d800ff007b82 */ /* 0x000e240000000800 */
[----:B0-----:R-:W-:Y:S01]  /*0050*/  IMAD R0, R0, UR4, R3 ;  /* 0x0000000400007c24 */ /* 0x001fe2000f8e0203 */
[----:B-1----:R-:W-:-:S04]  /*0060*/  USHF.R.S32.HI UR4, URZ, 0x1f, UR5 ;  /* 0x0000001fff047899 */ /* 0x002fc80008011405 */
[----:B------:R-:W-:-:S04]  /*0070*/  ISETP.GE.U32.AND P0, PT, R0, UR5, PT ;  /* 0x0000000500007c0c */ /* 0x000fc8000bf06070 */
[----:B------:R-:W-:-:S13]  /*0080*/  ISETP.GE.U32.AND.EX P0, PT, RZ, UR4, PT, P0 ;  /* 0x00000004ff007c0c */ /* 0x000fda000bf06100 */
[----:B------:R-:W-:Y:S05]  /*0090*/  @P0 EXIT ;  /* 0x000000000000094d */ /* 0x000fea0003800000 */
[C---:B------:R-:W-:Y:S01]  /*00a0*/  SHF.R.U64 R7, R0.reuse, 0x2, RZ ;  /* 0x0000000200077819 */ /* 0x040fe200000012ff */
[----:B------:R-:W0:Y:S01]  /*00b0*/  LDCU.64 UR6, c[0x0][0x380] ;  /* 0x00007000ff0677ac */ /* 0x000e220008000a00 */
[C---:B------:R-:W-:Y:S02]  /*00c0*/  SHF.R.U64 R9, R0.reuse, 0x4, RZ ;  /* 0x0000000400097819 */ /* 0x040fe400000012ff */
[----:B------:R-:W-:Y:S01]  /*00d0*/  LOP3.LUT R7, R7, 0x3, RZ, 0xc0, !PT ;  /* 0x0000000307077812 */ /* 0x000fe200078ec0ff */
[----:B------:R-:W1:Y:S01]  /*00e0*/  LDCU.64 UR4, c[0x0][0x358] ;  /* 0x00006b00ff0477ac */ /* 0x000e620008000a00 */
[----:B------:R-:W-:Y:S02]  /*00f0*/  LOP3.LUT R9, R9, 0x3, RZ, 0xc0, !PT ;  /* 0x0000000309097812 */ /* 0x000fe400078ec0ff */
[C---:B------:R-:W-:Y:S01]  /*0100*/  LOP3.LUT R5, R0.reuse, 0x3, RZ, 0xc0, !PT ;  /* 0x0000000300057812 */ /* 0x040fe200078ec0ff */
[----:B------:R-:W-:Y:S01]  /*0110*/  IMAD.SHL.U32 R0, R0, 0x4, RZ ;  /* 0x0000000400007824 */ /* 0x000fe200078e00ff */
[----:B------:R-:W2:Y:S08]  /*0120*/  LDC.U8 R7, c[0x3][R7] ;  /* 0x00c0000007077b82 */ /* 0x000eb00000000000 */
[----:B------:R-:W3:Y:S01]  /*0130*/  LDC.U8 R9, c[0x3][R9] ;  /* 0x00c0000009097b82 */ /* 0x000ee20000000000 */
[----:B0-----:R-:W-:-:S04]  /*0140*/  IADD3 R2, P0, PT, R0, UR6, RZ ;  /* 0x0000000600027c10 */ /* 0x001fc8000ff1e0ff */
[----:B------:R-:W-:-:S03]  /*0150*/  LEA.HI.X.SX32 R3, R0, UR7, 0x1, P0 ;  /* 0x0000000700037c11 */ /* 0x000fc600080f0eff */
[----:B------:R-:W0:Y:S02]  /*0160*/  LDC.U8 R5, c[0x3][R5] ;  /* 0x00c0000005057b82 */ /* 0x000e240000000000 */
[----:B-1----:R-:W-:Y:S04]  /*0170*/  STG.E.U8 desc[UR4][R2.64+0x3], RZ ;  /* 0x000003ff02007986 */ /* 0x002fe8000c101104 */
[----:B--2---:R-:W-:Y:S04]  /*0180*/  STG.E.U8 desc[UR4][R2.64+0x1], R7 ;  /* 0x0000010702007986 */ /* 0x004fe8000c101104 */
[----:B---3--:R-:W-:Y:S04]  /*0190*/  STG.E.U8 desc[UR4][R2.64], R9 ;  /* 0x0000000902007986 */ /* 0x008fe8000c101104 */
[----:B0-----:R-:W-:Y:S01]  /*01a0*/  STG.E.U8 desc[UR4][R2.64+0x2], R5 ;  /* 0x0000020502007986 */ /* 0x001fe2000c101104 */
[----:B------:R-:W-:Y:S05]  /*01b0*/  EXIT ;  /* 0x000000000000794d */ /* 0x000fea0003800000 */
.L_x_0:
[----:B------:R-:W-:-:S00]  /*01c0*/  BRA `(.L_x_0) ;  /* 0xfffffffc00fc7947 */ /* 0x000fc0000383ffff */
[----:B------:R-:W-:-:S00]  /*01d0*/  NOP ;  /* 0x0000000000007918 */ /* 0x000fc00000000000 */
        /* <DEDUP_REMOVED lines=10> */
.L_x_1:


//--------------------- .nv.shared.reserved.0     --------------------------
	.section	.nv.shared.reserved.0,"aw",@nobits
	.weak		__nv_reservedSMEM_offset_0_alias
	.size		__nv_reservedSMEM_offset_0_alias, 0, 64
	.other		__nv_reservedSMEM_offset_0_alias,@"STO_CUDA_RESERVED_SHARED STV_DEFAULT"
__nv_reservedSMEM_offset_0_alias:
	.zero		0
	.zero		64


//--------------------- .nv.constant0._Z25generate_passwords_kernelPci --------------------------
	.section	.nv.constant0._Z25generate_passwords_kernelPci,"a",@progbits
	.sectionflags	@""
	.align	4
.nv.constant0._Z25generate_passwords_kernelPci:
	.zero		908


//--------------------- SYMBOLS --------------------------

	.type		.nv.reservedSmem.offset0,@object
	.size		.nv.reservedSmem.offset0,0x4
